//
// Generated by NVIDIA NVVM Compiler
//
// Compiler Build ID: CL-36424714
// Cuda compilation tools, release 13.0, V13.0.88
// Based on NVVM 20.0.0
//

.version 9.0
.target sm_100
.address_size 64

	// .globl	_Z10matrixMultPiiiiiS_S_

.visible .entry _Z10matrixMultPiiiiiS_S_(
	.param .u64 .ptr .align 1 _Z10matrixMultPiiiiiS_S__param_0,
	.param .u32 _Z10matrixMultPiiiiiS_S__param_1,
	.param .u32 _Z10matrixMultPiiiiiS_S__param_2,
	.param .u32 _Z10matrixMultPiiiiiS_S__param_3,
	.param .u32 _Z10matrixMultPiiiiiS_S__param_4,
	.param .u64 .ptr .align 1 _Z10matrixMultPiiiiiS_S__param_5,
	.param .u64 .ptr .align 1 _Z10matrixMultPiiiiiS_S__param_6
)
{
	.reg .pred 	%p<13>;
	.reg .b32 	%r<110>;
	.reg .b64 	%rd<40>;

	ld.param.u64 	%rd5, [_Z10matrixMultPiiiiiS_S__param_0];
	ld.param.u32 	%r35, [_Z10matrixMultPiiiiiS_S__param_1];
	ld.param.u32 	%r32, [_Z10matrixMultPiiiiiS_S__param_2];
	ld.param.u32 	%r33, [_Z10matrixMultPiiiiiS_S__param_3];
	ld.param.u32 	%r34, [_Z10matrixMultPiiiiiS_S__param_4];
	ld.param.u64 	%rd6, [_Z10matrixMultPiiiiiS_S__param_5];
	ld.param.u64 	%rd4, [_Z10matrixMultPiiiiiS_S__param_6];
	cvta.to.global.u64 	%rd1, %rd6;
	cvta.to.global.u64 	%rd2, %rd5;
	mov.u32 	%r36, %tid.y;
	mov.u32 	%r37, %ctaid.y;
	mov.u32 	%r38, %ntid.y;
	mad.lo.s32 	%r1, %r37, %r38, %r36;
	mov.u32 	%r39, %tid.x;
	mov.u32 	%r40, %ctaid.x;
	mad.lo.s32 	%r2, %r40, %r38, %r39;
	setp.ge.s32 	%p1, %r1, %r35;
	setp.ge.s32 	%p2, %r2, %r34;
	or.pred  	%p3, %p1, %p2;
	@%p3 bra 	$L__BB0_14;
	setp.lt.s32 	%p4, %r33, 1;
	mov.b32 	%r109, 0;
	@%p4 bra 	$L__BB0_13;
	mul.lo.s32 	%r3, %r32, %r1;
	and.b32  	%r4, %r33, 7;
	setp.lt.u32 	%p5, %r33, 8;
	mov.b32 	%r104, 0;
	mov.u32 	%r109, %r104;
	@%p5 bra 	$L__BB0_5;
	and.b32  	%r104, %r33, 2147483640;
	neg.s32 	%r98, %r104;
	shl.b32 	%r7, %r34, 3;
	add.s64 	%rd3, %rd2, 16;
	mov.b32 	%r109, 0;
	mul.wide.s32 	%rd11, %r34, 4;
	mov.u32 	%r96, %r3;
	mov.u32 	%r97, %r2;
$L__BB0_4:
	.pragma "nounroll";
	mul.wide.s32 	%rd7, %r96, 4;
	add.s64 	%rd8, %rd3, %rd7;
	ld.global.u32 	%r45, [%rd8+-16];
	mul.wide.s32 	%rd9, %r97, 4;
	add.s64 	%rd10, %rd1, %rd9;
	ld.global.u32 	%r46, [%rd10];
	mad.lo.s32 	%r47, %r46, %r45, %r109;
	ld.global.u32 	%r48, [%rd8+-12];
	add.s64 	%rd12, %rd10, %rd11;
	ld.global.u32 	%r49, [%rd12];
	mad.lo.s32 	%r50, %r49, %r48, %r47;
	ld.global.u32 	%r51, [%rd8+-8];
	add.s64 	%rd13, %rd12, %rd11;
	ld.global.u32 	%r52, [%rd13];
	mad.lo.s32 	%r53, %r52, %r51, %r50;
	ld.global.u32 	%r54, [%rd8+-4];
	add.s64 	%rd14, %rd13, %rd11;
	ld.global.u32 	%r55, [%rd14];
	mad.lo.s32 	%r56, %r55, %r54, %r53;
	ld.global.u32 	%r57, [%rd8];
	add.s64 	%rd15, %rd14, %rd11;
	ld.global.u32 	%r58, [%rd15];
	mad.lo.s32 	%r59, %r58, %r57, %r56;
	ld.global.u32 	%r60, [%rd8+4];
	add.s64 	%rd16, %rd15, %rd11;
	ld.global.u32 	%r61, [%rd16];
	mad.lo.s32 	%r62, %r61, %r60, %r59;
	ld.global.u32 	%r63, [%rd8+8];
	add.s64 	%rd17, %rd16, %rd11;
	ld.global.u32 	%r64, [%rd17];
	mad.lo.s32 	%r65, %r64, %r63, %r62;
	ld.global.u32 	%r66, [%rd8+12];
	add.s64 	%rd18, %rd17, %rd11;
	ld.global.u32 	%r67, [%rd18];
	mad.lo.s32 	%r109, %r67, %r66, %r65;
	add.s32 	%r98, %r98, 8;
	add.s32 	%r97, %r97, %r7;
	add.s32 	%r96, %r96, 8;
	setp.ne.s32 	%p6, %r98, 0;
	@%p6 bra 	$L__BB0_4;
$L__BB0_5:
	setp.eq.s32 	%p7, %r4, 0;
	@%p7 bra 	$L__BB0_13;
	and.b32  	%r19, %r33, 3;
	setp.lt.u32 	%p8, %r4, 4;
	@%p8 bra 	$L__BB0_8;
	add.s32 	%r69, %r104, %r3;
	mul.wide.s32 	%rd19, %r69, 4;
	add.s64 	%rd20, %rd2, %rd19;
	ld.global.u32 	%r70, [%rd20];
	mad.lo.s32 	%r71, %r104, %r34, %r2;
	mul.wide.s32 	%rd21, %r71, 4;
	add.s64 	%rd22, %rd1, %rd21;
	ld.global.u32 	%r72, [%rd22];
	mad.lo.s32 	%r73, %r72, %r70, %r109;
	ld.global.u32 	%r74, [%rd20+4];
	mul.wide.s32 	%rd23, %r34, 4;
	add.s64 	%rd24, %rd22, %rd23;
	ld.global.u32 	%r75, [%rd24];
	mad.lo.s32 	%r76, %r75, %r74, %r73;
	ld.global.u32 	%r77, [%rd20+8];
	add.s64 	%rd25, %rd24, %rd23;
	ld.global.u32 	%r78, [%rd25];
	mad.lo.s32 	%r79, %r78, %r77, %r76;
	ld.global.u32 	%r80, [%rd20+12];
	add.s64 	%rd26, %rd25, %rd23;
	ld.global.u32 	%r81, [%rd26];
	mad.lo.s32 	%r109, %r81, %r80, %r79;
	add.s32 	%r104, %r104, 4;
$L__BB0_8:
	setp.eq.s32 	%p9, %r19, 0;
	@%p9 bra 	$L__BB0_13;
	setp.eq.s32 	%p10, %r19, 1;
	@%p10 bra 	$L__BB0_11;
	add.s32 	%r83, %r104, %r3;
	mul.wide.s32 	%rd27, %r83, 4;
	add.s64 	%rd28, %rd2, %rd27;
	ld.global.u32 	%r84, [%rd28];
	mad.lo.s32 	%r85, %r104, %r34, %r2;
	mul.wide.s32 	%rd29, %r85, 4;
	add.s64 	%rd30, %rd1, %rd29;
	ld.global.u32 	%r86, [%rd30];
	mad.lo.s32 	%r87, %r86, %r84, %r109;
	ld.global.u32 	%r88, [%rd28+4];
	mul.wide.s32 	%rd31, %r34, 4;
	add.s64 	%rd32, %rd30, %rd31;
	ld.global.u32 	%r89, [%rd32];
	mad.lo.s32 	%r109, %r89, %r88, %r87;
	add.s32 	%r104, %r104, 2;
$L__BB0_11:
	and.b32  	%r90, %r33, 1;
	setp.eq.b32 	%p11, %r90, 1;
	not.pred 	%p12, %p11;
	@%p12 bra 	$L__BB0_13;
	add.s32 	%r91, %r104, %r3;
	mul.wide.s32 	%rd33, %r91, 4;
	add.s64 	%rd34, %rd2, %rd33;
	ld.global.u32 	%r92, [%rd34];
	mad.lo.s32 	%r93, %r104, %r34, %r2;
	mul.wide.s32 	%rd35, %r93, 4;
	add.s64 	%rd36, %rd1, %rd35;
	ld.global.u32 	%r94, [%rd36];
	mad.lo.s32 	%r109, %r94, %r92, %r109;
$L__BB0_13:
	mad.lo.s32 	%r95, %r34, %r1, %r2;
	cvta.to.global.u64 	%rd37, %rd4;
	mul.wide.s32 	%rd38, %r95, 4;
	add.s64 	%rd39, %rd37, %rd38;
	st.global.u32 	[%rd39], %r109;
$L__BB0_14:
	ret;

}


// ===== COMPILED SASS (sm_100) =====

	.target	sm_100

	.elftype	@"ET_EXEC"


//--------------------- .note.nv.tkinfo           --------------------------
	.section	.note.nv.tkinfo,"",@"SHT_NOTE"
	.sectionflags	@"SHF_NOTE_NV_TKINFO"
	.tkinfo
        /*0018*/ 	.word	0x00000002
        /*0030*/ 	.string	""
        /*0030*/ 	.string	"ptxas"
        /*0030*/ 	.string	"Cuda compilation tools, release 13.0, V13.0.88"
        /*0030*/ 	.string	"Build cuda_13.0.r13.0/compiler.36424714_0"
        /*0030*/ 	.string	"-arch sm_100 -m 64 "



//--------------------- .note.nv.cuinfo           --------------------------
	.section	.note.nv.cuinfo,"",@"SHT_NOTE"
	.sectionflags	@"SHF_NOTE_NV_CUINFO"
        /*0018*/ 	.short	0x0002
        /*001a*/ 	.short	0x0064
        /*001c*/ 	.short	0x0082
	.zero		2


//--------------------- .nv.info                  --------------------------
	.section	.nv.info,"",@"SHT_CUDA_INFO"
	.align	4


	//----- nvinfo : EIATTR_REGCOUNT
	.align		4
        /*0000*/ 	.byte	0x04, 0x2f
        /*0002*/ 	.short	(.L_1 - .L_0)
	.align		4
.L_0:
        /*0004*/ 	.word	index@(_Z10matrixMultPiiiiiS_S_)
        /*0008*/ 	.word	0x00000020


	//----- nvinfo : EIATTR_FRAME_SIZE
	.align		4
.L_1:
        /*000c*/ 	.byte	0x04, 0x11
        /*000e*/ 	.short	(.L_3 - .L_2)
	.align		4
.L_2:
        /*0010*/ 	.word	index@(_Z10matrixMultPiiiiiS_S_)
        /*0014*/ 	.word	0x00000000


	//----- nvinfo : EIATTR_MIN_STACK_SIZE
	.align		4
.L_3:
        /*0018*/ 	.byte	0x04, 0x12
        /*001a*/ 	.short	(.L_5 - .L_4)
	.align		4
.L_4:
        /*001c*/ 	.word	index@(_Z10matrixMultPiiiiiS_S_)
        /*0020*/ 	.word	0x00000000
.L_5:


//--------------------- .nv.compat                --------------------------
	.section	.nv.compat,"",@"SHT_CUDA_COMPAT_INFO"
	.align	4
        /*0000*/ 	.byte	0x02, 0x09, 0x00, 0x00, 0x02, 0x02, 0x01, 0x00, 0x02, 0x05, 0x05, 0x00, 0x03, 0x07, 0x01, 0x01
        /*0010*/ 	.byte	0x02, 0x03, 0x00, 0x00, 0x02, 0x06, 0x01, 0x00, 0x04, 0x0b, 0x08, 0x00, 0x09, 0x00, 0x00, 0x00
        /*0020*/ 	.byte	0x00, 0x00, 0x00, 0x00


//--------------------- .nv.info._Z10matrixMultPiiiiiS_S_ --------------------------
	.section	.nv.info._Z10matrixMultPiiiiiS_S_,"",@"SHT_CUDA_INFO"
	.sectionflags	@""
	.align	4


	//----- nvinfo : EIATTR_CUDA_API_VERSION
	.align		4
        /*0000*/ 	.byte	0x04, 0x37
        /*0002*/ 	.short	(.L_7 - .L_6)
.L_6:
        /*0004*/ 	.word	0x00000082


	//----- nvinfo : EIATTR_KPARAM_INFO
	.align		4
.L_7:
        /*0008*/ 	.byte	0x04, 0x17
        /*000a*/ 	.short	(.L_9 - .L_8)
.L_8:
        /*000c*/ 	.word	0x00000000
        /*0010*/ 	.short	0x0006
        /*0012*/ 	.short	0x0020
        /*0014*/ 	.byte	0x00, 0xf5, 0x21, 0x00


	//----- nvinfo : EIATTR_KPARAM_INFO
	.align		4
.L_9:
        /*0018*/ 	.byte	0x04, 0x17
        /*001a*/ 	.short	(.L_11 - .L_10)
.L_10:
        /*001c*/ 	.word	0x00000000
        /*0020*/ 	.short	0x0005
        /*0022*/ 	.short	0x0018
        /*0024*/ 	.byte	0x00, 0xf5, 0x21, 0x00


	//----- nvinfo : EIATTR_KPARAM_INFO
	.align		4
.L_11:
        /*0028*/ 	.byte	0x04, 0x17
        /*002a*/ 	.short	(.L_13 - .L_12)
.L_12:
        /*002c*/ 	.word	0x00000000
        /*0030*/ 	.short	0x0004
        /*0032*/ 	.short	0x0014
        /*0034*/ 	.byte	0x00, 0xf0, 0x11, 0x00


	//----- nvinfo : EIATTR_KPARAM_INFO
	.align		4
.L_13:
        /*0038*/ 	.byte	0x04, 0x17
        /*003a*/ 	.short	(.L_15 - .L_14)
.L_14:
        /*003c*/ 	.word	0x00000000
        /*0040*/ 	.short	0x0003
        /*0042*/ 	.short	0x0010
        /*0044*/ 	.byte	0x00, 0xf0, 0x11, 0x00


	//----- nvinfo : EIATTR_KPARAM_INFO
	.align		4
.L_15:
        /*0048*/ 	.byte	0x04, 0x17
        /*004a*/ 	.short	(.L_17 - .L_16)
.L_16:
        /*004c*/ 	.word	0x00000000
        /*0050*/ 	.short	0x0002
        /*0052*/ 	.short	0x000c
        /*0054*/ 	.byte	0x00, 0xf0, 0x11, 0x00


	//----- nvinfo : EIATTR_KPARAM_INFO
	.align		4
.L_17:
        /*0058*/ 	.byte	0x04, 0x17
        /*005a*/ 	.short	(.L_19 - .L_18)
.L_18:
        /*005c*/ 	.word	0x00000000
        /*0060*/ 	.short	0x0001
        /*0062*/ 	.short	0x0008
        /*0064*/ 	.byte	0x00, 0xf0, 0x11, 0x00


	//----- nvinfo : EIATTR_KPARAM_INFO
	.align		4
.L_19:
        /*0068*/ 	.byte	0x04, 0x17
        /*006a*/ 	.short	(.L_21 - .L_20)
.L_20:
        /*006c*/ 	.word	0x00000000
        /*0070*/ 	.short	0x0000
        /*0072*/ 	.short	0x0000
        /*0074*/ 	.byte	0x00, 0xf5, 0x21, 0x00


	//----- nvinfo : EIATTR_SPARSE_MMA_MASK
	.align		4
.L_21:
        /*0078*/ 	.byte	0x03, 0x50
        /*007a*/ 	.short	0x0000


	//----- nvinfo : EIATTR_MAXREG_COUNT
	.align		4
        /*007c*/ 	.byte	0x03, 0x1b
        /*007e*/ 	.short	0x00ff


	//----- nvinfo : EIATTR_MERCURY_ISA_VERSION
	.align		4
        /*0080*/ 	.byte	0x03, 0x5f
        /*0082*/ 	.short	0x0101


	//----- nvinfo : EIATTR_VRC_CTA_INIT_COUNT
	.align		4
        /*0084*/ 	.byte	0x02, 0x4a
	.zero		1
	.zero		1


	//----- nvinfo : EIATTR_EXIT_INSTR_OFFSETS
	.align		4
        /*0088*/ 	.byte	0x04, 0x1c
        /*008a*/ 	.short	(.L_23 - .L_22)


	//   ....[0]....
.L_22:
        /*008c*/ 	.word	0x000000c0


	//   ....[1]....
        /*0090*/ 	.word	0x00000850


	//----- nvinfo : EIATTR_CBANK_PARAM_SIZE
	.align		4
.L_23:
        /*0094*/ 	.byte	0x03, 0x19
        /*0096*/ 	.short	0x0028


	//----- nvinfo : EIATTR_PARAM_CBANK
	.align		4
        /*0098*/ 	.byte	0x04, 0x0a
        /*009a*/ 	.short	(.L_25 - .L_24)
	.align		4
.L_24:
        /*009c*/ 	.word	index@(.nv.constant0._Z10matrixMultPiiiiiS_S_)
        /*00a0*/ 	.short	0x0380
        /*00a2*/ 	.short	0x0028


	//----- nvinfo : EIATTR_SW_WAR
	.align		4
.L_25:
        /*00a4*/ 	.byte	0x04, 0x36
        /*00a6*/ 	.short	(.L_27 - .L_26)
.L_26:
        /*00a8*/ 	.word	0x00000008
.L_27:


//--------------------- .nv.callgraph             --------------------------
	.section	.nv.callgraph,"",@"SHT_CUDA_CALLGRAPH"
	.align	4
	.sectionentsize	8
	.align		4
        /*0000*/ 	.word	0x00000000
	.align		4
        /*0004*/ 	.word	0xffffffff
	.align		4
        /*0008*/ 	.word	0x00000000
	.align		4
        /*000c*/ 	.word	0xfffffffe
	.align		4
        /*0010*/ 	.word	0x00000000
	.align		4
        /*0014*/ 	.word	0xfffffffd
	.align		4
        /*0018*/ 	.word	0x00000000
	.align		4
        /*001c*/ 	.word	0xfffffffc


//--------------------- .text._Z10matrixMultPiiiiiS_S_ --------------------------
	.section	.text._Z10matrixMultPiiiiiS_S_,"ax",@progbits
	.align	128
        .global         _Z10matrixMultPiiiiiS_S_
        .type           _Z10matrixMultPiiiiiS_S_,@function
        .size           _Z10matrixMultPiiiiiS_S_,(.L_x_5 - _Z10matrixMultPiiiiiS_S_)
        .other          _Z10matrixMultPiiiiiS_S_,@"STO_CUDA_ENTRY STV_DEFAULT"
_Z10matrixMultPiiiiiS_S_:
.text._Z10matrixMultPiiiiiS_S_:
[----:B------:R-:W-:Y:S01]  /*0000*/  LDC R1, c[0x0][0x37c] ;  /* 0x0000df00ff017b82 */ /* 0x000fe20000000800 */
[----:B------:R-:W0:Y:S07]  /*0010*/  S2R R0, SR_TID.X ;  /* 0x0000000000007919 */ /* 0x000e2e0000002100 */
[----:B------:R-:W0:Y:S01]  /*0020*/  S2UR UR5, SR_CTAID.X ;  /* 0x00000000000579c3 */ /* 0x000e220000002500 */
[----:B------:R-:W1:Y:S01]  /*0030*/  LDCU UR6, c[0x0][0x388] ;  /* 0x00007100ff0677ac */ /* 0x000e620008000800 */
[----:B------:R-:W2:Y:S06]  /*0040*/  S2R R14, SR_TID.Y ;  /* 0x00000000000e7919 */ /* 0x000eac0000002200 */
[----:B------:R-:W0:Y:S08]  /*0050*/  LDC R3, c[0x0][0x364] ;  /* 0x0000d900ff037b82 */ /* 0x000e300000000800 */
[----:B------:R-:W2:Y:S08]  /*0060*/  S2UR UR4, SR_CTAID.Y ;  /* 0x00000000000479c3 */ /* 0x000eb00000002600 */
[----:B------:R-:W3:Y:S01]  /*0070*/  LDC R15, c[0x0][0x394] ;  /* 0x0000e500ff0f7b82 */ /* 0x000ee20000000800 */
[----:B0-----:R-:W-:-:S02]  /*0080*/  IMAD R0, R3, UR5, R0 ;  /* 0x0000000503007c24 */ /* 0x001fc4000f8e0200 */
[----:B--2---:R-:W-:-:S03]  /*0090*/  IMAD R14, R3, UR4, R14 ;  /* 0x00000004030e7c24 */ /* 0x004fc6000f8e020e */
[----:B---3--:R-:W-:-:S04]  /*00a0*/  ISETP.GE.AND P0, PT, R0, R15, PT ;  /* 0x0000000f0000720c */ /* 0x008fc80003f06270 */
[----:B-1----:R-:W-:-:S13]  /*00b0*/  ISETP.GE.OR P0, PT, R14, UR6, P0 ;  /* 0x000000060e007c0c */ /* 0x002fda0008706670 */
[----:B------:R-:W-:Y:S05]  /*00c0*/  @P0 EXIT ;  /* 0x000000000000094d */ /* 0x000fea0003800000 */
[----:B------:R-:W0:Y:S01]  /*00d0*/  LDC R16, c[0x0][0x390] ;  /* 0x0000e400ff107b82 */ /* 0x000e220000000800 */
[----:B------:R-:W1:Y:S01]  /*00e0*/  LDCU.64 UR6, c[0x0][0x358] ;  /* 0x00006b00ff0677ac */ /* 0x000e620008000a00 */
[----:B------:R-:W-:Y:S01]  /*00f0*/  HFMA2 R25, -RZ, RZ, 0, 0 ;  /* 0x00000000ff197431 */ /* 0x000fe200000001ff */
[----:B0-----:R-:W-:-:S13]  /*0100*/  ISETP.GE.AND P0, PT, R16, 0x1, PT ;  /* 0x000000011000780c */ /* 0x001fda0003f06270 */
[----:B-1----:R-:W-:Y:S05]  /*0110*/  @!P0 BRA `(.L_x_0) ;  /* 0x0000000400bc8947 */ /* 0x002fea0003800000 */
[----:B------:R-:W0:Y:S01]  /*0120*/  LDCU UR4, c[0x0][0x38c] ;  /* 0x00007180ff0477ac */ /* 0x000e220008000800 */
[C---:B------:R-:W-:Y:S02]  /*0130*/  ISETP.GE.U32.AND P1, PT, R16.reuse, 0x8, PT ;  /* 0x000000081000780c */ /* 0x040fe40003f26070 */
[----:B------:R-:W-:Y:S02]  /*0140*/  LOP3.LUT R26, R16, 0x7, RZ, 0xc0, !PT ;  /* 0x00000007101a7812 */ /* 0x000fe400078ec0ff */
[----:B------:R-:W-:Y:S02]  /*0150*/  MOV R18, RZ ;  /* 0x000000ff00127202 */ /* 0x000fe40000000f00 */
[----:B------:R-:W-:Y:S02]  /*0160*/  ISETP.NE.AND P0, PT, R26, RZ, PT ;  /* 0x000000ff1a00720c */ /* 0x000fe40003f05270 */
[----:B------:R-:W-:Y:S01]  /*0170*/  MOV R25, RZ ;  /* 0x000000ff00197202 */ /* 0x000fe20000000f00 */
[----:B0-----:R-:W-:-:S04]  /*0180*/  IMAD R19, R14, UR4, RZ ;  /* 0x000000040e137c24 */ /* 0x001fc8000f8e02ff */
[----:B------:R-:W-:Y:S06]  /*0190*/  @!P1 BRA `(.L_x_1) ;  /* 0x0000000000c49947 */ /* 0x000fec0003800000 */
[----:B------:R-:W0:Y:S01]  /*01a0*/  LDCU.64 UR4, c[0x0][0x380] ;  /* 0x00007000ff0477ac */ /* 0x000e220008000a00 */
[----:B------:R-:W-:Y:S02]  /*01b0*/  LOP3.LUT R18, R16, 0x7ffffff8, RZ, 0xc0, !PT ;  /* 0x7ffffff810127812 */ /* 0x000fe400078ec0ff */
[----:B------:R-:W-:Y:S02]  /*01c0*/  MOV R25, RZ ;  /* 0x000000ff00197202 */ /* 0x000fe40000000f00 */
[----:B------:R-:W-:Y:S02]  /*01d0*/  MOV R17, R19 ;  /* 0x0000001300117202 */ /* 0x000fe40000000f00 */
[----:B------:R-:W-:Y:S02]  /*01e0*/  MOV R22, R0 ;  /* 0x0000000000167202 */ /* 0x000fe40000000f00 */
[----:B------:R-:W-:Y:S01]  /*01f0*/  IADD3 R20, PT, PT, -R18, RZ, RZ ;  /* 0x000000ff12147210 */ /* 0x000fe20007ffe1ff */
[----:B0-----:R-:W-:-:S04]  /*0200*/  UIADD3 UR4, UP0, UPT, UR4, 0x10, URZ ;  /* 0x0000001004047890 */ /* 0x001fc8000ff1e0ff */
[----:B------:R-:W-:-:S12]  /*0210*/  UIADD3.X UR5, UPT, UPT, URZ, UR5, URZ, UP0, !UPT ;  /* 0x00000005ff057290 */ /* 0x000fd800087fe4ff */
.L_x_2:
[----:B------:R-:W0:Y:S01]  /*0220*/  LDC.64 R12, c[0x0][0x398] ;  /* 0x0000e600ff0c7b82 */ /* 0x000e220000000a00 */
[----:B------:R-:W-:Y:S02]  /*0230*/  MOV R2, UR4 ;  /* 0x0000000400027c02 */ /* 0x000fe40008000f00 */
[----:B------:R-:W-:-:S03]  /*0240*/  MOV R3, UR5 ;  /* 0x0000000500037c02 */ /* 0x000fc60008000f00 */
[----:B------:R-:W-:-:S05]  /*0250*/  IMAD.WIDE R2, R17, 0x4, R2 ;  /* 0x0000000411027825 */ /* 0x000fca00078e0202 */
[----:B------:R-:W2:Y:S04]  /*0260*/  LDG.E R21, desc[UR6][R2.64+-0x10] ;  /* 0xfffff00602157981 */ /* 0x000ea8000c1e1900 */
[----:B------:R-:W3:Y:S04]  /*0270*/  LDG.E R23, desc[UR6][R2.64+-0xc] ;  /* 0xfffff40602177981 */ /* 0x000ee8000c1e1900 */
[----:B------:R-:W4:Y:S01]  /*0280*/  LDG.E R28, desc[UR6][R2.64+-0x8] ;  /* 0xfffff806021c7981 */ /* 0x000f22000c1e1900 */
[----:B0-----:R-:W-:-:S05]  /*0290*/  IMAD.WIDE R12, R22, 0x4, R12 ;  /* 0x00000004160c7825 */ /* 0x001fca00078e020c */
[----:B------:R0:W2:Y:S01]  /*02a0*/  LDG.E R24, desc[UR6][R12.64] ;  /* 0x000000060c187981 */ /* 0x0000a2000c1e1900 */
[----:B------:R-:W-:-:S04]  /*02b0*/  IMAD.WIDE R10, R15, 0x4, R12 ;  /* 0x000000040f0a7825 */ /* 0x000fc800078e020c */
[C---:B------:R-:W-:Y:S02]  /*02c0*/  IMAD.WIDE R4, R15.reuse, 0x4, R10 ;  /* 0x000000040f047825 */ /* 0x040fe400078e020a */
[----:B------:R-:W3:Y:S02]  /*02d0*/  LDG.E R10, desc[UR6][R10.64] ;  /* 0x000000060a0a7981 */ /* 0x000ee4000c1e1900 */
[C---:B------:R-:W-:Y:S02]  /*02e0*/  IMAD.WIDE R6, R15.reuse, 0x4, R4 ;  /* 0x000000040f067825 */ /* 0x040fe400078e0204 */
[----:B------:R1:W4:Y:S02]  /*02f0*/  LDG.E R27, desc[UR6][R4.64] ;  /* 0x00000006041b7981 */ /* 0x000324000c1e1900 */
[C---:B------:R-:W-:Y:S02]  /*0300*/  IMAD.WIDE R8, R15.reuse, 0x4, R6 ;  /* 0x000000040f087825 */ /* 0x040fe400078e0206 */
[----:B------:R-:W5:Y:S02]  /*0310*/  LDG.E R6, desc[UR6][R6.64] ;  /* 0x0000000606067981 */ /* 0x000f64000c1e1900 */
[----:B0-----:R-:W-:-:S02]  /*0320*/  IMAD.WIDE R12, R15, 0x4, R8 ;  /* 0x000000040f0c7825 */ /* 0x001fc400078e0208 */
[----:B------:R-:W5:Y:S04]  /*0330*/  LDG.E R29, desc[UR6][R8.64] ;  /* 0x00000006081d7981 */ /* 0x000f68000c1e1900 */
[----:B------:R-:W5:Y:S04]  /*0340*/  LDG.E R11, desc[UR6][R12.64] ;  /* 0x000000060c0b7981 */ /* 0x000f68000c1e1900 */
[----:B------:R-:W5:Y:S04]  /*0350*/  LDG.E R7, desc[UR6][R2.64+-0x4] ;  /* 0xfffffc0602077981 */ /* 0x000f68000c1e1900 */
[----:B------:R-:W5:Y:S04]  /*0360*/  LDG.E R8, desc[UR6][R2.64] ;  /* 0x0000000602087981 */ /* 0x000f68000c1e1900 */
[----:B------:R-:W5:Y:S01]  /*0370*/  LDG.E R9, desc[UR6][R2.64+0x8] ;  /* 0x0000080602097981 */ /* 0x000f62000c1e1900 */
[----:B--2---:R-:W-:-:S02]  /*0380*/  IMAD R21, R21, R24, R25 ;  /* 0x0000001815157224 */ /* 0x004fc400078e0219 */
[C---:B------:R-:W-:Y:S02]  /*0390*/  IMAD.WIDE R24, R15.reuse, 0x4, R12 ;  /* 0x000000040f187825 */ /* 0x040fe400078e020c */
[----:B------:R-:W2:Y:S02]  /*03a0*/  LDG.E R12, desc[UR6][R2.64+0x4] ;  /* 0x00000406020c7981 */ /* 0x000ea4000c1e1900 */
[----:B-1----:R-:W-:Y:S02]  /*03b0*/  IMAD.WIDE R4, R15, 0x4, R24 ;  /* 0x000000040f047825 */ /* 0x002fe400078e0218 */
[----:B------:R0:W2:Y:S04]  /*03c0*/  LDG.E R13, desc[UR6][R2.64+0xc] ;  /* 0x00000c06020d7981 */ /* 0x0000a8000c1e1900 */
[----:B------:R-:W2:Y:S04]  /*03d0*/  LDG.E R4, desc[UR6][R4.64] ;  /* 0x0000000604047981 */ /* 0x000ea8000c1e1900 */
[----:B------:R-:W0:Y:S01]  /*03e0*/  LDG.E R2, desc[UR6][R24.64] ;  /* 0x0000000618027981 */ /* 0x000e22000c1e1900 */
[----:B---3--:R-:W-:Y:S01]  /*03f0*/  IMAD R10, R23, R10, R21 ;  /* 0x0000000a170a7224 */ /* 0x008fe200078e0215 */
[----:B------:R-:W-:-:S03]  /*0400*/  IADD3 R20, PT, PT, R20, 0x8, RZ ;  /* 0x0000000814147810 */ /* 0x000fc60007ffe0ff */
[----:B----4-:R-:W-:Y:S01]  /*0410*/  IMAD R10, R28, R27, R10 ;  /* 0x0000001b1c0a7224 */ /* 0x010fe200078e020a */
[----:B------:R-:W-:-:S03]  /*0420*/  ISETP.NE.AND P1, PT, R20, RZ, PT ;  /* 0x000000ff1400720c */ /* 0x000fc60003f25270 */
[----:B-----5:R-:W-:-:S04]  /*0430*/  IMAD R6, R7, R6, R10 ;  /* 0x0000000607067224 */ /* 0x020fc800078e020a */
[----:B------:R-:W-:Y:S01]  /*0440*/  IMAD R6, R8, R29, R6 ;  /* 0x0000001d08067224 */ /* 0x000fe200078e0206 */
[----:B------:R-:W-:Y:S02]  /*0450*/  LEA R22, R15, R22, 0x3 ;  /* 0x000000160f167211 */ /* 0x000fe400078e18ff */
[----:B------:R-:W-:Y:S01]  /*0460*/  IADD3 R17, PT, PT, R17, 0x8, RZ ;  /* 0x0000000811117810 */ /* 0x000fe20007ffe0ff */
[----:B--2---:R-:W-:-:S04]  /*0470*/  IMAD R6, R12, R11, R6 ;  /* 0x0000000b0c067224 */ /* 0x004fc800078e0206 */
[----:B0-----:R-:W-:-:S04]  /*0480*/  IMAD R2, R9, R2, R6 ;  /* 0x0000000209027224 */ /* 0x001fc800078e0206 */
[----:B------:R-:W-:Y:S01]  /*0490*/  IMAD R25, R13, R4, R2 ;  /* 0x000000040d197224 */ /* 0x000fe200078e0202 */
[----:B------:R-:W-:Y:S06]  /*04a0*/  @P1 BRA `(.L_x_2) ;  /* 0xfffffffc005c1947 */ /* 0x000fec000383ffff */
.L_x_1:
[----:B------:R-:W-:Y:S05]  /*04b0*/  @!P0 BRA `(.L_x_0) ;  /* 0x0000000000d48947 */ /* 0x000fea0003800000 */
[----:B------:R-:W-:Y:S02]  /*04c0*/  ISETP.GE.U32.AND P0, PT, R26, 0x4, PT ;  /* 0x000000041a00780c */ /* 0x000fe40003f06070 */
[----:B------:R-:W-:-:S04]  /*04d0*/  LOP3.LUT R17, R16, 0x3, RZ, 0xc0, !PT ;  /* 0x0000000310117812 */ /* 0x000fc800078ec0ff */
[----:B------:R-:W-:-:S07]  /*04e0*/  ISETP.NE.AND P1, PT, R17, RZ, PT ;  /* 0x000000ff1100720c */ /* 0x000fce0003f25270 */
[----:B------:R-:W-:Y:S06]  /*04f0*/  @!P0 BRA `(.L_x_3) ;  /* 0x0000000000588947 */ /* 0x000fec0003800000 */
[----:B------:R-:W0:Y:S01]  /*0500*/  LDC.64 R8, c[0x0][0x398] ;  /* 0x0000e600ff087b82 */ /* 0x000e220000000a00 */
[----:B------:R-:W-:Y:S01]  /*0510*/  IMAD R7, R18, R15, R0 ;  /* 0x0000000f12077224 */ /* 0x000fe200078e0200 */
[----:B------:R-:W-:-:S06]  /*0520*/  IADD3 R5, PT, PT, R19, R18, RZ ;  /* 0x0000001213057210 */ /* 0x000fcc0007ffe0ff */
[----:B------:R-:W1:Y:S01]  /*0530*/  LDC.64 R2, c[0x0][0x380] ;  /* 0x0000e000ff027b82 */ /* 0x000e620000000a00 */
[----:B0-----:R-:W-:-:S04]  /*0540*/  IMAD.WIDE R8, R7, 0x4, R8 ;  /* 0x0000000407087825 */ /* 0x001fc800078e0208 */
[----:B------:R-:W-:Y:S02]  /*0550*/  IMAD.WIDE R10, R15, 0x4, R8 ;  /* 0x000000040f0a7825 */ /* 0x000fe400078e0208 */
[----:B------:R-:W2:Y:S02]  /*0560*/  LDG.E R8, desc[UR6][R8.64] ;  /* 0x0000000608087981 */ /* 0x000ea4000c1e1900 */
[----:B-1----:R-:W-:-:S04]  /*0570*/  IMAD.WIDE R2, R5, 0x4, R2 ;  /* 0x0000000405027825 */ /* 0x002fc800078e0202 */
[C---:B------:R-:W-:Y:S01]  /*0580*/  IMAD.WIDE R4, R15.reuse, 0x4, R10 ;  /* 0x000000040f047825 */ /* 0x040fe200078e020a */
[----:B------:R-:W2:Y:S04]  /*0590*/  LDG.E R12, desc[UR6][R2.64] ;  /* 0x00000006020c7981 */ /* 0x000ea8000c1e1900 */
[----:B------:R-:W3:Y:S01]  /*05a0*/  LDG.E R10, desc[UR6][R10.64] ;  /* 0x000000060a0a7981 */ /* 0x000ee2000c1e1900 */
[----:B------:R-:W-:-:S03]  /*05b0*/  IMAD.WIDE R6, R15, 0x4, R4 ;  /* 0x000000040f067825 */ /* 0x000fc600078e0204 */
[----:B------:R-:W3:Y:S04]  /*05c0*/  LDG.E R13, desc[UR6][R2.64+0x4] ;  /* 0x00000406020d7981 */ /* 0x000ee8000c1e1900 */
[----:B------:R-:W4:Y:S04]  /*05d0*/  LDG.E R20, desc[UR6][R4.64] ;  /* 0x0000000604147981 */ /* 0x000f28000c1e1900 */
[----:B------:R-:W4:Y:S04]  /*05e0*/  LDG.E R21, desc[UR6][R2.64+0x8] ;  /* 0x0000080602157981 */ /* 0x000f28000c1e1900 */
[----:B------:R-:W5:Y:S04]  /*05f0*/  LDG.E R23, desc[UR6][R2.64+0xc] ;  /* 0x00000c0602177981 */ /* 0x000f68000c1e1900 */
[----:B------:R-:W5:Y:S01]  /*0600*/  LDG.E R6, desc[UR6][R6.64] ;  /* 0x0000000606067981 */ /* 0x000f62000c1e1900 */
[----:B------:R-:W-:Y:S01]  /*0610*/  IADD3 R18, PT, PT, R18, 0x4, RZ ;  /* 0x0000000412127810 */ /* 0x000fe20007ffe0ff */
[----:B--2---:R-:W-:-:S04]  /*0620*/  IMAD R12, R12, R8, R25 ;  /* 0x000000080c0c7224 */ /* 0x004fc800078e0219 */
[----:B---3--:R-:W-:-:S04]  /*0630*/  IMAD R12, R13, R10, R12 ;  /* 0x0000000a0d0c7224 */ /* 0x008fc800078e020c */
[----:B----4-:R-:W-:-:S04]  /*0640*/  IMAD R12, R21, R20, R12 ;  /* 0x00000014150c7224 */ /* 0x010fc800078e020c */
[----:B-----5:R-:W-:-:S07]  /*0650*/  IMAD R25, R23, R6, R12 ;  /* 0x0000000617197224 */ /* 0x020fce00078e020c */
.L_x_3:
[----:B------:R-:W-:Y:S05]  /*0660*/  @!P1 BRA `(.L_x_0) ;  /* 0x0000000000689947 */ /* 0x000fea0003800000 */
[----:B------:R-:W-:Y:S02]  /*0670*/  ISETP.NE.AND P0, PT, R17, 0x1, PT ;  /* 0x000000011100780c */ /* 0x000fe40003f05270 */
[----:B------:R-:W-:-:S04]  /*0680*/  LOP3.LUT R16, R16, 0x1, RZ, 0xc0, !PT ;  /* 0x0000000110107812 */ /* 0x000fc800078ec0ff */
[----:B------:R-:W-:-:S07]  /*0690*/  ISETP.NE.U32.AND P1, PT, R16, 0x1, PT ;  /* 0x000000011000780c */ /* 0x000fce0003f25070 */
[----:B------:R-:W0:Y:S01]  /*06a0*/  @P0 LDC.64 R8, c[0x0][0x398] ;  /* 0x0000e600ff080b82 */ /* 0x000e220000000a00 */
[C---:B------:R-:W-:Y:S01]  /*06b0*/  @P0 IMAD R13, R18.reuse, R15, R0 ;  /* 0x0000000f120d0224 */ /* 0x040fe200078e0200 */
[----:B------:R-:W-:Y:S02]  /*06c0*/  @P0 IADD3 R11, PT, PT, R19, R18, RZ ;  /* 0x00000012130b0210 */ /* 0x000fe40007ffe0ff */
[----:B------:R-:W-:-:S04]  /*06d0*/  @P0 IADD3 R18, PT, PT, R18, 0x2, RZ ;  /* 0x0000000212120810 */ /* 0x000fc80007ffe0ff */
[----:B------:R-:W1:Y:S01]  /*06e0*/  @P0 LDC.64 R6, c[0x0][0x380] ;  /* 0x0000e000ff060b82 */ /* 0x000e620000000a00 */
[----:B------:R-:W-:-:S07]  /*06f0*/  @!P1 IADD3 R19, PT, PT, R19, R18, RZ ;  /* 0x0000001213139210 */ /* 0x000fce0007ffe0ff */
[----:B------:R-:W2:Y:S08]  /*0700*/  @!P1 LDC.64 R4, c[0x0][0x380] ;  /* 0x0000e000ff049b82 */ /* 0x000eb00000000a00 */
[----:B------:R-:W3:Y:S01]  /*0710*/  @!P1 LDC.64 R2, c[0x0][0x398] ;  /* 0x0000e600ff029b82 */ /* 0x000ee20000000a00 */
[----:B0-----:R-:W-:-:S04]  /*0720*/  @P0 IMAD.WIDE R8, R13, 0x4, R8 ;  /* 0x000000040d080825 */ /* 0x001fc800078e0208 */
[----:B------:R-:W-:Y:S01]  /*0730*/  @!P1 IMAD R13, R18, R15, R0 ;  /* 0x0000000f120d9224 */ /* 0x000fe200078e0200 */
[----:B------:R-:W4:Y:S01]  /*0740*/  @P0 LDG.E R16, desc[UR6][R8.64] ;  /* 0x0000000608100981 */ /* 0x000f22000c1e1900 */
[----:B-1----:R-:W-:-:S04]  /*0750*/  @P0 IMAD.WIDE R6, R11, 0x4, R6 ;  /* 0x000000040b060825 */ /* 0x002fc800078e0206 */
[----:B------:R-:W-:Y:S01]  /*0760*/  @P0 IMAD.WIDE R10, R15, 0x4, R8 ;  /* 0x000000040f0a0825 */ /* 0x000fe200078e0208 */
[----:B------:R-:W4:Y:S03]  /*0770*/  @P0 LDG.E R12, desc[UR6][R6.64] ;  /* 0x00000006060c0981 */ /* 0x000f26000c1e1900 */
[----:B--2---:R-:W-:Y:S01]  /*0780*/  @!P1 IMAD.WIDE R4, R19, 0x4, R4 ;  /* 0x0000000413049825 */ /* 0x004fe200078e0204 */
[----:B------:R-:W2:Y:S04]  /*0790*/  @P0 LDG.E R17, desc[UR6][R6.64+0x4] ;  /* 0x0000040606110981 */ /* 0x000ea8000c1e1900 */
[----:B------:R-:W2:Y:S01]  /*07a0*/  @P0 LDG.E R10, desc[UR6][R10.64] ;  /* 0x000000060a0a0981 */ /* 0x000ea2000c1e1900 */
[----:B---3--:R-:W-:-:S03]  /*07b0*/  @!P1 IMAD.WIDE R2, R13, 0x4, R2 ;  /* 0x000000040d029825 */ /* 0x008fc600078e0202 */
[----:B------:R-:W3:Y:S04]  /*07c0*/  @!P1 LDG.E R4, desc[UR6][R4.64] ;  /* 0x0000000604049981 */ /* 0x000ee8000c1e1900 */
[----:B------:R-:W3:Y:S01]  /*07d0*/  @!P1 LDG.E R2, desc[UR6][R2.64] ;  /* 0x0000000602029981 */ /* 0x000ee2000c1e1900 */
[----:B----4-:R-:W-:-:S04]  /*07e0*/  @P0 IMAD R12, R12, R16, R25 ;  /* 0x000000100c0c0224 */ /* 0x010fc800078e0219 */
[----:B--2---:R-:W-:-:S04]  /*07f0*/  @P0 IMAD R25, R17, R10, R12 ;  /* 0x0000000a11190224 */ /* 0x004fc800078e020c */
[----:B---3--:R-:W-:-:S07]  /*0800*/  @!P1 IMAD R25, R4, R2, R25 ;  /* 0x0000000204199224 */ /* 0x008fce00078e0219 */
.L_x_0:
[----:B------:R-:W0:Y:S01]  /*0810*/  LDC.64 R2, c[0x0][0x3a0] ;  /* 0x0000e800ff027b82 */ /* 0x000e220000000a00 */
[----:B------:R-:W-:-:S04]  /*0820*/  IMAD R15, R14, R15, R0 ;  /* 0x0000000f0e0f7224 */ /* 0x000fc800078e0200 */
[----:B0-----:R-:W-:-:S05]  /*0830*/  IMAD.WIDE R2, R15, 0x4, R2 ;  /* 0x000000040f027825 */ /* 0x001fca00078e0202 */
[----:B------:R-:W-:Y:S01]  /*0840*/  STG.E desc[UR6][R2.64], R25 ;  /* 0x0000001902007986 */ /* 0x000fe2000c101906 */
[----:B------:R-:W-:Y:S05]  /*0850*/  EXIT ;  /* 0x000000000000794d */ /* 0x000fea0003800000 */
.L_x_4:
[----:B------:R-:W-:-:S00]  /*0860*/  BRA `(.L_x_4) ;  /* 0xfffffffc00fc7947 */ /* 0x000fc0000383ffff */
[----:B------:R-:W-:-:S00]  /*0870*/  NOP ;  /* 0x0000000000007918 */ /* 0x000fc00000000000 */
        /* <DEDUP_REMOVED lines=8> */
.L_x_5:


//--------------------- .nv.shared.reserved.0     --------------------------
	.section	.nv.shared.reserved.0,"aw",@nobits
	.weak		__nv_reservedSMEM_offset_0_alias
	.size		__nv_reservedSMEM_offset_0_alias, 0, 64
	.other		__nv_reservedSMEM_offset_0_alias,@"STO_CUDA_RESERVED_SHARED STV_DEFAULT"
__nv_reservedSMEM_offset_0_alias:
	.zero		0
	.zero		64


//--------------------- .nv.constant0._Z10matrixMultPiiiiiS_S_ --------------------------
	.section	.nv.constant0._Z10matrixMultPiiiiiS_S_,"a",@progbits
	.sectionflags	@""
	.align	4
.nv.constant0._Z10matrixMultPiiiiiS_S_:
	.zero		936


//--------------------- SYMBOLS --------------------------

	.type		.nv.reservedSmem.offset0,@object
	.size		.nv.reservedSmem.offset0,0x4
